	.headerflags	@"EF_CUDA_TEXMODE_UNIFIED EF_CUDA_64BIT_ADDRESS EF_CUDA_ACCELERATORS EF_CUDA_SM90 EF_CUDA_VIRTUAL_SM(EF_CUDA_SM90)"
	.elftype	@"ET_EXEC"


//--------------------- .nv.info                  --------------------------
	.section	.nv.info,"",@"SHT_CUDA_INFO"
	.align	4


	//----- nvinfo : EIATTR_REGCOUNT
	.align		4
        /*0000*/ 	.byte	0x04, 0x2f
        /*0002*/ 	.short	(.L_1 - .L_0)
	.align		4
.L_0:
        /*0004*/ 	.word	index@(triton_poi_fused_cat_23)
        /*0008*/ 	.word	0x00000012


	//----- nvinfo : EIATTR_MIN_STACK_SIZE
	.align		4
.L_1:
        /*000c*/ 	.byte	0x04, 0x12
        /*000e*/ 	.short	(.L_3 - .L_2)
	.align		4
.L_2:
        /*0010*/ 	.word	index@(triton_poi_fused_cat_23)
        /*0014*/ 	.word	0x00000000


	//----- nvinfo : EIATTR_FRAME_SIZE
	.align		4
.L_3:
        /*0018*/ 	.byte	0x04, 0x11
        /*001a*/ 	.short	(.L_5 - .L_4)
	.align		4
.L_4:
        /*001c*/ 	.word	index@(triton_poi_fused_cat_23)
        /*0020*/ 	.word	0x00000000


	//----- nvinfo : EIATTR_MIN_STACK_SIZE
	.align		4
.L_5:
        /*0024*/ 	.byte	0x04, 0x12
        /*0026*/ 	.short	(.L_7 - .L_6)
	.align		4
.L_6:
        /*0028*/ 	.word	index@(triton_poi_fused_cat_23)
        /*002c*/ 	.word	0x00000000
.L_7:


//--------------------- .nv.info.triton_poi_fused_cat_23 --------------------------
	.section	.nv.info.triton_poi_fused_cat_23,"",@"SHT_CUDA_INFO"
	.sectionflags	@""
	.align	4


	//----- nvinfo : EIATTR_CUDA_API_VERSION
	.align		4
        /*0000*/ 	.byte	0x04, 0x37
        /*0002*/ 	.short	(.L_9 - .L_8)
.L_8:
        /*0004*/ 	.word	0x0000007c


	//----- nvinfo : EIATTR_KPARAM_INFO
	.align		4
.L_9:
        /*0008*/ 	.byte	0x04, 0x17
        /*000a*/ 	.short	(.L_11 - .L_10)
.L_10:
        /*000c*/ 	.word	0x00000000
        /*0010*/ 	.short	0x0005
        /*0012*/ 	.short	0x0028
        /*0014*/ 	.byte	0x00, 0xf0, 0x11, 0x00


	//----- nvinfo : EIATTR_KPARAM_INFO
	.align		4
.L_11:
        /*0018*/ 	.byte	0x04, 0x17
        /*001a*/ 	.short	(.L_13 - .L_12)
.L_12:
        /*001c*/ 	.word	0x00000000
        /*0020*/ 	.short	0x0004
        /*0022*/ 	.short	0x0020
        /*0024*/ 	.byte	0x00, 0xf4, 0x21, 0x00


	//----- nvinfo : EIATTR_KPARAM_INFO
	.align		4
.L_13:
        /*0028*/ 	.byte	0x04, 0x17
        /*002a*/ 	.short	(.L_15 - .L_14)
.L_14:
        /*002c*/ 	.word	0x00000000
        /*0030*/ 	.short	0x0003
        /*0032*/ 	.short	0x0018
        /*0034*/ 	.byte	0x00, 0xf4, 0x21, 0x00


	//----- nvinfo : EIATTR_KPARAM_INFO
	.align		4
.L_15:
        /*0038*/ 	.byte	0x04, 0x17
        /*003a*/ 	.short	(.L_17 - .L_16)
.L_16:
        /*003c*/ 	.word	0x00000000
        /*0040*/ 	.short	0x0002
        /*0042*/ 	.short	0x0010
        /*0044*/ 	.byte	0x00, 0xf4, 0x21, 0x00


	//----- nvinfo : EIATTR_KPARAM_INFO
	.align		4
.L_17:
        /*0048*/ 	.byte	0x04, 0x17
        /*004a*/ 	.short	(.L_19 - .L_18)
.L_18:
        /*004c*/ 	.word	0x00000000
        /*0050*/ 	.short	0x0001
        /*0052*/ 	.short	0x0008
        /*0054*/ 	.byte	0x00, 0xf4, 0x21, 0x00


	//----- nvinfo : EIATTR_KPARAM_INFO
	.align		4
.L_19:
        /*0058*/ 	.byte	0x04, 0x17
        /*005a*/ 	.short	(.L_21 - .L_20)
.L_20:
        /*005c*/ 	.word	0x00000000
        /*0060*/ 	.short	0x0000
        /*0062*/ 	.short	0x0000
        /*0064*/ 	.byte	0x00, 0xf4, 0x21, 0x00


	//----- nvinfo : EIATTR_SPARSE_MMA_MASK
	.align		4
.L_21:
        /*0068*/ 	.byte	0x03, 0x50
        /*006a*/ 	.short	0x0000


	//----- nvinfo : EIATTR_MAXREG_COUNT
	.align		4
        /*006c*/ 	.byte	0x03, 0x1b
        /*006e*/ 	.short	0x00ff


	//----- nvinfo : EIATTR_EXIT_INSTR_OFFSETS
	.align		4
        /*0070*/ 	.byte	0x04, 0x1c
        /*0072*/ 	.short	(.L_23 - .L_22)


	//   ....[0]....
.L_22:
        /*0074*/ 	.word	0x00000440


	//----- nvinfo : EIATTR_REQNTID
	.align		4
.L_23:
        /*0078*/ 	.byte	0x04, 0x10
        /*007a*/ 	.short	(.L_25 - .L_24)
.L_24:
        /*007c*/ 	.word	0x00000100
        /*0080*/ 	.word	0x00000001
        /*0084*/ 	.word	0x00000001


	//----- nvinfo : EIATTR_CBANK_PARAM_SIZE
	.align		4
.L_25:
        /*0088*/ 	.byte	0x03, 0x19
        /*008a*/ 	.short	0x002c


	//----- nvinfo : EIATTR_PARAM_CBANK
	.align		4
        /*008c*/ 	.byte	0x04, 0x0a
        /*008e*/ 	.short	(.L_27 - .L_26)
	.align		4
.L_26:
        /*0090*/ 	.word	index@(.nv.constant0.triton_poi_fused_cat_23)
        /*0094*/ 	.short	0x0210
        /*0096*/ 	.short	0x002c


	//----- nvinfo : EIATTR_SW_WAR
	.align		4
.L_27:
        /*0098*/ 	.byte	0x04, 0x36
        /*009a*/ 	.short	(.L_29 - .L_28)
.L_28:
        /*009c*/ 	.word	0x00000008
.L_29:


//--------------------- .nv.callgraph             --------------------------
	.section	.nv.callgraph,"",@"SHT_CUDA_CALLGRAPH"
	.align	4
	.sectionentsize	8
	.align		4
        /*0000*/ 	.word	0x00000000
	.align		4
        /*0004*/ 	.word	0xffffffff
	.align		4
        /*0008*/ 	.word	0x00000000
	.align		4
        /*000c*/ 	.word	0xfffffffe
	.align		4
        /*0010*/ 	.word	0x00000000
	.align		4
        /*0014*/ 	.word	0xfffffffd
	.align		4
        /*0018*/ 	.word	0x00000000
	.align		4
        /*001c*/ 	.word	0xfffffffc


//--------------------- .text.triton_poi_fused_cat_23 --------------------------
	.section	.text.triton_poi_fused_cat_23,"ax",@progbits
	.align	128
        .global         triton_poi_fused_cat_23
        .type           triton_poi_fused_cat_23,@function
        .size           triton_poi_fused_cat_23,(.L_x_1 - triton_poi_fused_cat_23)
        .other          triton_poi_fused_cat_23,@"STO_CUDA_ENTRY STV_DEFAULT"
triton_poi_fused_cat_23:
.text.triton_poi_fused_cat_23:
[----:B------:R-:W-:Y:S01]  /*0000*/  LDC R1, c[0x0][0x28] ;  /* 0x00000a00ff017b82 */ /* 0x000fe20000000800 */
[----:B------:R-:W1:Y:S01]  /*0010*/  S2R R0, SR_TID.X ;  /* 0x0000000000007919 */ /* 0x000e620000002100 */
[----:B------:R-:W-:Y:S01]  /*0020*/  ULDC.64 UR4, c[0x0][0x210] ;  /* 0x0000840000047ab9 */ /* 0x000fe20000000a00 */
[----:B------:R-:W-:Y:S01]  /*0030*/  ULDC.64 UR6, c[0x0][0x228] ;  /* 0x00008a0000067ab9 */ /* 0x000fe20000000a00 */
[----:B------:R-:W2:Y:S01]  /*0040*/  S2R R3, SR_CTAID.X ;  /* 0x0000000000037919 */ /* 0x000ea20000002500 */
[----:B-1----:R-:W-:-:S05]  /*0050*/  IMAD.SHL.U32 R0, R0, 0x2, RZ ;  /* 0x0000000200007824 */ /* 0x002fca00078e00ff */
[----:B------:R-:W-:-:S05]  /*0060*/  LOP3.LUT R0, R0, 0x1fe, RZ, 0xc0, !PT ;  /* 0x000001fe00007812 */ /* 0x000fca00078ec0ff */
[----:B--2---:R-:W-:-:S05]  /*0070*/  IMAD R0, R3, 0x200, R0 ;  /* 0x0000020003007824 */ /* 0x004fca00078e0200 */
[----:B------:R-:W-:-:S04]  /*0080*/  SHF.R.S32.HI R3, RZ, 0x1f, R0 ;  /* 0x0000001fff037819 */ /* 0x000fc80000011400 */
[CC--:B------:R-:W-:Y:S02]  /*0090*/  LEA.HI R7, R3.reuse, R0.reuse, RZ, 0x6 ;  /* 0x0000000003077211 */ /* 0x0c0fe400078f30ff */
[----:B------:R-:W-:Y:S02]  /*00a0*/  LEA.HI R6, R3, R0, RZ, 0xf ;  /* 0x0000000003067211 */ /* 0x000fe400078f78ff */
[--C-:B------:R-:W-:Y:S02]  /*00b0*/  SHF.R.S32.HI R2, RZ, 0x6, R7.reuse ;  /* 0x00000006ff027819 */ /* 0x100fe40000011407 */
[----:B------:R-:W-:Y:S02]  /*00c0*/  SHF.R.S32.HI R5, RZ, 0x1f, R7 ;  /* 0x0000001fff057819 */ /* 0x000fe40000011407 */
[----:B------:R-:W-:Y:S02]  /*00d0*/  SHF.R.S32.HI R8, RZ, 0xf, R6 ;  /* 0x0000000fff087819 */ /* 0x000fe40000011406 */
[----:B------:R-:W-:-:S02]  /*00e0*/  LEA.HI R5, R5, R2, RZ, 0x9 ;  /* 0x0000000205057211 */ /* 0x000fc400078f48ff */
[----:B------:R-:W-:Y:S01]  /*00f0*/  LOP3.LUT R9, R6, 0xffff8000, RZ, 0xc0, !PT ;  /* 0xffff800006097812 */ /* 0x000fe200078ec0ff */
[----:B------:R-:W-:Y:S01]  /*0100*/  IMAD.SHL.U32 R15, R8, 0x4000, RZ ;  /* 0x00004000080f7824 */ /* 0x000fe200078e00ff */
[----:B------:R-:W-:Y:S02]  /*0110*/  LOP3.LUT R3, R5, 0xfffffe00, RZ, 0xc0, !PT ;  /* 0xfffffe0005037812 */ /* 0x000fe400078ec0ff */
[----:B------:R-:W1:Y:S01]  /*0120*/  LDC.64 R4, c[0x0][0x218] ;  /* 0x00008600ff047b82 */ /* 0x000e620000000a00 */
[----:B------:R-:W-:Y:S02]  /*0130*/  PRMT R6, RZ, 0x7610, R6 ;  /* 0x00007610ff067816 */ /* 0x000fe40000000006 */
[----:B------:R-:W-:Y:S01]  /*0140*/  IMAD.IADD R13, R2, 0x1, -R3 ;  /* 0x00000001020d7824 */ /* 0x000fe200078e0a03 */
[----:B------:R-:W-:-:S04]  /*0150*/  IADD3 R3, R15, R0, -R9 ;  /* 0x000000000f037210 */ /* 0x000fc80007ffe809 */
[----:B------:R-:W-:Y:S01]  /*0160*/  ISETP.GE.AND P0, PT, R13, 0x100, PT ;  /* 0x000001000d00780c */ /* 0x000fe20003f06270 */
[----:B------:R-:W2:Y:S01]  /*0170*/  LDC.64 R8, c[0x0][0x220] ;  /* 0x00008800ff087b82 */ /* 0x000ea20000000a00 */
[----:B------:R-:W-:-:S04]  /*0180*/  IADD3 R10, P1, R3, UR4, RZ ;  /* 0x00000004030a7c10 */ /* 0x000fc8000ff3e0ff */
[----:B------:R-:W-:Y:S01]  /*0190*/  LEA.HI.X.SX32 R11, R3, UR5, 0x1, P1 ;  /* 0x00000005030b7c11 */ /* 0x000fe200088f0eff */
[----:B------:R-:W-:Y:S01]  /*01a0*/  ULDC.64 UR4, c[0x0][0x208] ;  /* 0x0000820000047ab9 */ /* 0x000fe20000000a00 */
[----:B------:R-:W-:-:S05]  /*01b0*/  LOP3.LUT R7, R7, 0xffffffc0, RZ, 0xc0, !PT ;  /* 0xffffffc007077812 */ /* 0x000fca00078ec0ff */
[----:B------:R3:W4:Y:S01]  /*01c0*/  @!P0 LDG.E.U16 R6, desc[UR4][R10.64] ;  /* 0x000000040a068981 */ /* 0x000722000c1e1500 */
[----:B------:R-:W-:Y:S02]  /*01d0*/  IMAD.IADD R12, R0, 0x1, -R7 ;  /* 0x00000001000c7824 */ /* 0x000fe400078e0a07 */
[C---:B------:R-:W-:Y:S01]  /*01e0*/  IMAD.SHL.U32 R14, R13.reuse, 0x40, RZ ;  /* 0x000000400d0e7824 */ /* 0x040fe200078e00ff */
[----:B------:R-:W-:Y:S01]  /*01f0*/  ISETP.GT.AND P1, PT, R13, 0xff, PT ;  /* 0x000000ff0d00780c */ /* 0x000fe20003f24270 */
[----:B-1----:R-:W-:Y:S01]  /*0200*/  IMAD.WIDE R4, R3, 0x4, R4 ;  /* 0x0000000403047825 */ /* 0x002fe200078e0204 */
[----:B------:R-:W-:-:S03]  /*0210*/  CS2R R2, SRZ ;  /* 0x0000000000027805 */ /* 0x000fc6000001ff00 */
[----:B------:R-:W-:Y:S01]  /*0220*/  IMAD.MOV.U32 R7, RZ, RZ, RZ ;  /* 0x000000ffff077224 */ /* 0x000fe200078e00ff */
[----:B---3--:R-:W-:Y:S01]  /*0230*/  SHF.R.S32.HI R11, RZ, 0x1f, R15 ;  /* 0x0000001fff0b7819 */ /* 0x008fe2000001140f */
[----:B--2---:R-:W-:Y:S01]  /*0240*/  IMAD.WIDE R8, R13, 0x4, R8 ;  /* 0x000000040d087825 */ /* 0x004fe200078e0208 */
[----:B------:R-:W-:Y:S01]  /*0250*/  IADD3 R15, P2, P3, R14, R12, R15 ;  /* 0x0000000c0e0f7210 */ /* 0x000fe20007b5e00f */
[----:B------:R1:W2:Y:S01]  /*0260*/  @!P0 LDG.E.64 R2, desc[UR4][R4.64] ;  /* 0x0000000404028981 */ /* 0x0002a2000c1e1b00 */
[----:B------:R-:W-:Y:S01]  /*0270*/  SHF.R.S32.HI R12, RZ, 0x1f, R12 ;  /* 0x0000001fff0c7819 */ /* 0x000fe2000001140c */
[----:B------:R-:W-:Y:S01]  /*0280*/  IMAD.MOV.U32 R13, RZ, RZ, RZ ;  /* 0x000000ffff0d7224 */ /* 0x000fe200078e00ff */
[----:B------:R-:W-:Y:S01]  /*0290*/  SHF.R.S32.HI R14, RZ, 0x1f, R14 ;  /* 0x0000001fff0e7819 */ /* 0x000fe2000001140e */
[----:B------:R-:W3:Y:S03]  /*02a0*/  @!P0 LDG.E.EL R7, desc[UR4][R8.64] ;  /* 0x0000000408078981 */ /* 0x000ee6000c2e1900 */
[----:B------:R-:W-:Y:S01]  /*02b0*/  IADD3.X R12, R14, R12, R11, P2, P3 ;  /* 0x0000000c0e0c7210 */ /* 0x000fe200017e640b */
[----:B------:R5:W3:Y:S01]  /*02c0*/  @!P0 LDG.E.EL R13, desc[UR4][R8.64] ;  /* 0x00000004080d8981 */ /* 0x000ae2000c2e1900 */
[----:B------:R-:W-:-:S02]  /*02d0*/  LEA R10, P2, R15, UR6, 0x2 ;  /* 0x000000060f0a7c11 */ /* 0x000fc4000f8410ff */
[----:B-1----:R-:W-:Y:S02]  /*02e0*/  CS2R R4, SRZ ;  /* 0x0000000000047805 */ /* 0x002fe4000001ff00 */
[----:B------:R-:W-:-:S05]  /*02f0*/  LEA.HI.X R11, R15, UR7, R12, 0x2, P2 ;  /* 0x000000070f0b7c11 */ /* 0x000fca00090f140c */
[----:B------:R-:W3:Y:S01]  /*0300*/  @P1 LDG.E.64 R4, desc[UR4][R10.64+-0x10000] ;  /* 0xff0000040a041981 */ /* 0x000ee2000c1e1b00 */
[----:B-----5:R-:W1:Y:S02]  /*0310*/  LDC.64 R8, c[0x0][0x230] ;  /* 0x00008c00ff087b82 */ /* 0x020e640000000a00 */
[----:B-1----:R-:W-:Y:S01]  /*0320*/  IMAD.WIDE R8, R0, 0x4, R8 ;  /* 0x0000000400087825 */ /* 0x002fe200078e0208 */
[----:B----4-:R-:W-:-:S04]  /*0330*/  SEL R6, R6, RZ, !P0 ;  /* 0x000000ff06067207 */ /* 0x010fc80004000000 */
[----:B------:R-:W-:-:S04]  /*0340*/  LOP3.LUT R12, R6, 0xffff, RZ, 0xc0, !PT ;  /* 0x0000ffff060c7812 */ /* 0x000fc800078ec0ff */
[----:B------:R-:W-:-:S04]  /*0350*/  SHF.R.U32.HI R12, RZ, 0x8, R12 ;  /* 0x00000008ff0c7819 */ /* 0x000fc8000001160c */
[----:B------:R-:W-:Y:S02]  /*0360*/  PRMT R12, R12, 0x9910, RZ ;  /* 0x000099100c0c7816 */ /* 0x000fe400000000ff */
[----:B------:R-:W-:Y:S02]  /*0370*/  LOP3.LUT P3, RZ, R6, 0xff, RZ, 0xc0, !PT ;  /* 0x000000ff06ff7812 */ /* 0x000fe4000786c0ff */
[----:B------:R-:W-:Y:S02]  /*0380*/  ISETP.NE.AND P2, PT, R12, RZ, PT ;  /* 0x000000ff0c00720c */ /* 0x000fe40003f45270 */
[----:B--2---:R-:W-:Y:S02]  /*0390*/  SEL R2, R2, RZ, !P0 ;  /* 0x000000ff02027207 */ /* 0x004fe40004000000 */
[----:B------:R-:W-:Y:S02]  /*03a0*/  SEL R12, R3, RZ, !P0 ;  /* 0x000000ff030c7207 */ /* 0x000fe40004000000 */
[----:B---3--:R-:W-:-:S02]  /*03b0*/  SEL R13, R13, RZ, !P0 ;  /* 0x000000ff0d0d7207 */ /* 0x008fc40004000000 */
[----:B------:R-:W-:-:S03]  /*03c0*/  SEL R7, R7, RZ, !P0 ;  /* 0x000000ff07077207 */ /* 0x000fc60004000000 */
[----:B------:R-:W-:Y:S02]  /*03d0*/  FADD R6, R2, R13 ;  /* 0x0000000d02067221 */ /* 0x000fe40000000000 */
[----:B------:R-:W-:Y:S02]  /*03e0*/  FADD R7, R12, R7 ;  /* 0x000000070c077221 */ /* 0x000fe40000000000 */
[----:B------:R-:W-:Y:S01]  /*03f0*/  @!P3 FMUL R6, R6, 0.10000000149011611938 ;  /* 0x3dcccccd0606b820 */ /* 0x000fe20000400000 */
[----:B------:R-:W-:Y:S01]  /*0400*/  @P0 SEL R6, R4, RZ, P1 ;  /* 0x000000ff04060207 */ /* 0x000fe20000800000 */
[----:B------:R-:W-:Y:S01]  /*0410*/  @!P2 FMUL R7, R7, 0.10000000149011611938 ;  /* 0x3dcccccd0707a820 */ /* 0x000fe20000400000 */
[----:B------:R-:W-:-:S05]  /*0420*/  @P0 SEL R7, R5, RZ, P1 ;  /* 0x000000ff05070207 */ /* 0x000fca0000800000 */
[----:B------:R-:W-:Y:S01]  /*0430*/  STG.E.64 desc[UR4][R8.64], R6 ;  /* 0x0000000608007986 */ /* 0x000fe2000c101b04 */
[----:B------:R-:W-:Y:S05]  /*0440*/  EXIT ;  /* 0x000000000000794d */ /* 0x000fea0003800000 */
.L_x_0:
[----:B------:R-:W-:-:S00]  /*0450*/  BRA `(.L_x_0) ;  /* 0xfffffffc00fc7947 */ /* 0x000fc0000383ffff */
[----:B------:R-:W-:-:S00]  /*0460*/  NOP ;  /* 0x0000000000007918 */ /* 0x000fc00000000000 */
        /* <DEDUP_REMOVED lines=9> */
.L_x_1:


//--------------------- .nv.constant0.triton_poi_fused_cat_23 --------------------------
	.section	.nv.constant0.triton_poi_fused_cat_23,"a",@progbits
	.sectionflags	@""
	.align	4
.nv.constant0.triton_poi_fused_cat_23:
	.zero		572
